//
// Generated by NVIDIA NVVM Compiler
//
// Compiler Build ID: CL-36424714
// Cuda compilation tools, release 13.0, V13.0.88
// Based on NVVM 20.0.0
//

.version 9.0
.target sm_100
.address_size 64

	// .globl	_Z11renderPixeliiiPi

.visible .entry _Z11renderPixeliiiPi(
	.param .u32 _Z11renderPixeliiiPi_param_0,
	.param .u32 _Z11renderPixeliiiPi_param_1,
	.param .u32 _Z11renderPixeliiiPi_param_2,
	.param .u64 .ptr .align 1 _Z11renderPixeliiiPi_param_3
)
{
	.reg .b32 	%r<13>;
	.reg .b32 	%f<6>;
	.reg .b64 	%rd<5>;
	.reg .b64 	%fd<10>;

	ld.param.u32 	%r1, [_Z11renderPixeliiiPi_param_0];
	ld.param.u32 	%r2, [_Z11renderPixeliiiPi_param_1];
	ld.param.u32 	%r3, [_Z11renderPixeliiiPi_param_2];
	ld.param.u64 	%rd1, [_Z11renderPixeliiiPi_param_3];
	cvta.to.global.u64 	%rd2, %rd1;
	mov.u32 	%r4, %ctaid.x;
	mov.u32 	%r5, %ntid.x;
	mov.u32 	%r6, %tid.x;
	mad.lo.s32 	%r7, %r4, %r5, %r6;
	cvt.rn.f32.s32 	%f1, %r7;
	mul.lo.s32 	%r8, %r2, %r1;
	cvt.rn.f32.s32 	%f2, %r8;
	div.rn.f32 	%f3, %f1, %f2;
	cvt.f64.f32 	%fd1, %f3;
	mul.f64 	%fd2, %fd1, 0d3FEE666666666666;
	cvt.rn.f32.f64 	%f4, %fd2;
	mov.f64 	%fd3, 0d3FF0000000000000;
	sub.f64 	%fd4, %fd3, %fd1;
	mul.f64 	%fd5, %fd4, 0d3FEE666666666666;
	cvt.rn.f32.f64 	%f5, %fd5;
	cvt.f64.f32 	%fd6, %f4;
	mul.f64 	%fd7, %fd6, 0d406FFFAE147AE148;
	cvt.rzi.s32.f64 	%r9, %fd7;
	mul.lo.s32 	%r10, %r3, %r7;
	mul.wide.s32 	%rd3, %r10, 4;
	add.s64 	%rd4, %rd2, %rd3;
	st.global.u32 	[%rd4], %r9;
	cvt.f64.f32 	%fd8, %f5;
	mul.f64 	%fd9, %fd8, 0d406FFFAE147AE148;
	cvt.rzi.s32.f64 	%r11, %fd9;
	st.global.u32 	[%rd4+4], %r11;
	mov.b32 	%r12, 25;
	st.global.u32 	[%rd4+8], %r12;
	ret;

}


// ===== COMPILED SASS (sm_100) =====

	.target	sm_100

	.elftype	@"ET_EXEC"


//--------------------- .note.nv.tkinfo           --------------------------
	.section	.note.nv.tkinfo,"",@"SHT_NOTE"
	.sectionflags	@"SHF_NOTE_NV_TKINFO"
	.tkinfo
        /*0018*/ 	.word	0x00000002
        /*0030*/ 	.string	""
        /*0030*/ 	.string	"ptxas"
        /*0030*/ 	.string	"Cuda compilation tools, release 13.0, V13.0.88"
        /*0030*/ 	.string	"Build cuda_13.0.r13.0/compiler.36424714_0"
        /*0030*/ 	.string	"-arch sm_100 -m 64 "



//--------------------- .note.nv.cuinfo           --------------------------
	.section	.note.nv.cuinfo,"",@"SHT_NOTE"
	.sectionflags	@"SHF_NOTE_NV_CUINFO"
        /*0018*/ 	.short	0x0002
        /*001a*/ 	.short	0x0064
        /*001c*/ 	.short	0x0082
	.zero		2


//--------------------- .nv.info                  --------------------------
	.section	.nv.info,"",@"SHT_CUDA_INFO"
	.align	4


	//----- nvinfo : EIATTR_REGCOUNT
	.align		4
        /*0000*/ 	.byte	0x04, 0x2f
        /*0002*/ 	.short	(.L_1 - .L_0)
	.align		4
.L_0:
        /*0004*/ 	.word	index@(_Z11renderPixeliiiPi)
        /*0008*/ 	.word	0x00000011


	//----- nvinfo : EIATTR_FRAME_SIZE
	.align		4
.L_1:
        /*000c*/ 	.byte	0x04, 0x11
        /*000e*/ 	.short	(.L_3 - .L_2)
	.align		4
.L_2:
        /*0010*/ 	.word	index@($__internal_0_$__cuda_sm3x_div_rn_noftz_f32_slowpath)
        /*0014*/ 	.word	0x00000000


	//----- nvinfo : EIATTR_FRAME_SIZE
	.align		4
.L_3:
        /*0018*/ 	.byte	0x04, 0x11
        /*001a*/ 	.short	(.L_5 - .L_4)
	.align		4
.L_4:
        /*001c*/ 	.word	index@(_Z11renderPixeliiiPi)
        /*0020*/ 	.word	0x00000000


	//----- nvinfo : EIATTR_MIN_STACK_SIZE
	.align		4
.L_5:
        /*0024*/ 	.byte	0x04, 0x12
        /*0026*/ 	.short	(.L_7 - .L_6)
	.align		4
.L_6:
        /*0028*/ 	.word	index@(_Z11renderPixeliiiPi)
        /*002c*/ 	.word	0x00000000
.L_7:


//--------------------- .nv.compat                --------------------------
	.section	.nv.compat,"",@"SHT_CUDA_COMPAT_INFO"
	.align	4
        /*0000*/ 	.byte	0x02, 0x09, 0x00, 0x00, 0x02, 0x02, 0x01, 0x00, 0x02, 0x05, 0x05, 0x00, 0x03, 0x07, 0x01, 0x01
        /*0010*/ 	.byte	0x02, 0x03, 0x00, 0x00, 0x02, 0x06, 0x01, 0x00, 0x04, 0x0b, 0x08, 0x00, 0x01, 0x00, 0x00, 0x00
        /*0020*/ 	.byte	0x00, 0x00, 0x00, 0x00


//--------------------- .nv.info._Z11renderPixeliiiPi --------------------------
	.section	.nv.info._Z11renderPixeliiiPi,"",@"SHT_CUDA_INFO"
	.sectionflags	@""
	.align	4


	//----- nvinfo : EIATTR_CUDA_API_VERSION
	.align		4
        /*0000*/ 	.byte	0x04, 0x37
        /*0002*/ 	.short	(.L_9 - .L_8)
.L_8:
        /*0004*/ 	.word	0x00000082


	//----- nvinfo : EIATTR_KPARAM_INFO
	.align		4
.L_9:
        /*0008*/ 	.byte	0x04, 0x17
        /*000a*/ 	.short	(.L_11 - .L_10)
.L_10:
        /*000c*/ 	.word	0x00000000
        /*0010*/ 	.short	0x0003
        /*0012*/ 	.short	0x0010
        /*0014*/ 	.byte	0x00, 0xf5, 0x21, 0x00


	//----- nvinfo : EIATTR_KPARAM_INFO
	.align		4
.L_11:
        /*0018*/ 	.byte	0x04, 0x17
        /*001a*/ 	.short	(.L_13 - .L_12)
.L_12:
        /*001c*/ 	.word	0x00000000
        /*0020*/ 	.short	0x0002
        /*0022*/ 	.short	0x0008
        /*0024*/ 	.byte	0x00, 0xf0, 0x11, 0x00


	//----- nvinfo : EIATTR_KPARAM_INFO
	.align		4
.L_13:
        /*0028*/ 	.byte	0x04, 0x17
        /*002a*/ 	.short	(.L_15 - .L_14)
.L_14:
        /*002c*/ 	.word	0x00000000
        /*0030*/ 	.short	0x0001
        /*0032*/ 	.short	0x0004
        /*0034*/ 	.byte	0x00, 0xf0, 0x11, 0x00


	//----- nvinfo : EIATTR_KPARAM_INFO
	.align		4
.L_15:
        /*0038*/ 	.byte	0x04, 0x17
        /*003a*/ 	.short	(.L_17 - .L_16)
.L_16:
        /*003c*/ 	.word	0x00000000
        /*0040*/ 	.short	0x0000
        /*0042*/ 	.short	0x0000
        /*0044*/ 	.byte	0x00, 0xf0, 0x11, 0x00


	//----- nvinfo : EIATTR_SPARSE_MMA_MASK
	.align		4
.L_17:
        /*0048*/ 	.byte	0x03, 0x50
        /*004a*/ 	.short	0x0000


	//----- nvinfo : EIATTR_MAXREG_COUNT
	.align		4
        /*004c*/ 	.byte	0x03, 0x1b
        /*004e*/ 	.short	0x00ff


	//----- nvinfo : EIATTR_MERCURY_ISA_VERSION
	.align		4
        /*0050*/ 	.byte	0x03, 0x5f
        /*0052*/ 	.short	0x0101


	//----- nvinfo : EIATTR_VRC_CTA_INIT_COUNT
	.align		4
        /*0054*/ 	.byte	0x02, 0x4a
	.zero		1
	.zero		1


	//----- nvinfo : EIATTR_EXIT_INSTR_OFFSETS
	.align		4
        /*0058*/ 	.byte	0x04, 0x1c
        /*005a*/ 	.short	(.L_19 - .L_18)


	//   ....[0]....
.L_18:
        /*005c*/ 	.word	0x000002f0


	//----- nvinfo : EIATTR_CRS_STACK_SIZE
	.align		4
.L_19:
        /*0060*/ 	.byte	0x04, 0x1e
        /*0062*/ 	.short	(.L_21 - .L_20)
.L_20:
        /*0064*/ 	.word	0x00000000


	//----- nvinfo : EIATTR_CBANK_PARAM_SIZE
	.align		4
.L_21:
        /*0068*/ 	.byte	0x03, 0x19
        /*006a*/ 	.short	0x0018


	//----- nvinfo : EIATTR_PARAM_CBANK
	.align		4
        /*006c*/ 	.byte	0x04, 0x0a
        /*006e*/ 	.short	(.L_23 - .L_22)
	.align		4
.L_22:
        /*0070*/ 	.word	index@(.nv.constant0._Z11renderPixeliiiPi)
        /*0074*/ 	.short	0x0380
        /*0076*/ 	.short	0x0018


	//----- nvinfo : EIATTR_SW_WAR
	.align		4
.L_23:
        /*0078*/ 	.byte	0x04, 0x36
        /*007a*/ 	.short	(.L_25 - .L_24)
.L_24:
        /*007c*/ 	.word	0x00000008
.L_25:


//--------------------- .nv.callgraph             --------------------------
	.section	.nv.callgraph,"",@"SHT_CUDA_CALLGRAPH"
	.align	4
	.sectionentsize	8
	.align		4
        /*0000*/ 	.word	0x00000000
	.align		4
        /*0004*/ 	.word	0xffffffff
	.align		4
        /*0008*/ 	.word	0x00000000
	.align		4
        /*000c*/ 	.word	0xfffffffe
	.align		4
        /*0010*/ 	.word	0x00000000
	.align		4
        /*0014*/ 	.word	0xfffffffd
	.align		4
        /*0018*/ 	.word	0x00000000
	.align		4
        /*001c*/ 	.word	0xfffffffc


//--------------------- .text._Z11renderPixeliiiPi --------------------------
	.section	.text._Z11renderPixeliiiPi,"ax",@progbits
	.align	128
        .global         _Z11renderPixeliiiPi
        .type           _Z11renderPixeliiiPi,@function
        .size           _Z11renderPixeliiiPi,(.L_x_14 - _Z11renderPixeliiiPi)
        .other          _Z11renderPixeliiiPi,@"STO_CUDA_ENTRY STV_DEFAULT"
_Z11renderPixeliiiPi:
.text._Z11renderPixeliiiPi:
[----:B------:R-:W-:Y:S01]  /*0000*/  LDC R1, c[0x0][0x37c] ;  /* 0x0000df00ff017b82 */ /* 0x000fe20000000800 */
[----:B------:R-:W0:Y:S01]  /*0010*/  LDCU.64 UR4, c[0x0][0x380] ;  /* 0x00007000ff0477ac */ /* 0x000e220008000a00 */
[----:B------:R-:W1:Y:S06]  /*0020*/  S2R R5, SR_TID.X ;  /* 0x0000000000057919 */ /* 0x000e6c0000002100 */
[----:B------:R-:W1:Y:S01]  /*0030*/  S2UR UR6, SR_CTAID.X ;  /* 0x00000000000679c3 */ /* 0x000e620000002500 */
[----:B------:R-:W-:Y:S07]  /*0040*/  BSSY.RECONVERGENT B0, `(.L_x_0) ;  /* 0x0000012000007945 */ /* 0x000fee0003800200 */
[----:B------:R-:W1:Y:S01]  /*0050*/  LDC R2, c[0x0][0x360] ;  /* 0x0000d800ff027b82 */ /* 0x000e620000000800 */
[----:B0-----:R-:W-:-:S06]  /*0060*/  UIMAD UR4, UR5, UR4, URZ ;  /* 0x00000004050472a4 */ /* 0x001fcc000f8e02ff */
[----:B------:R-:W-:-:S04]  /*0070*/  I2FP.F32.S32 R3, UR4 ;  /* 0x0000000400037c45 */ /* 0x000fc80008201400 */
[----:B------:R-:W0:Y:S01]  /*0080*/  MUFU.RCP R4, R3 ;  /* 0x0000000300047308 */ /* 0x000e220000001000 */
[----:B------:R-:W2:Y:S01]  /*0090*/  LDCU.64 UR4, c[0x0][0x358] ;  /* 0x00006b00ff0477ac */ /* 0x000ea20008000a00 */
[----:B-1----:R-:W-:-:S05]  /*00a0*/  IMAD R2, R2, UR6, R5 ;  /* 0x0000000602027c24 */ /* 0x002fca000f8e0205 */
[----:B------:R-:W-:-:S04]  /*00b0*/  I2FP.F32.S32 R0, R2 ;  /* 0x0000000200007245 */ /* 0x000fc80000201400 */
[----:B------:R-:W1:Y:S01]  /*00c0*/  FCHK P0, R0, R3 ;  /* 0x0000000300007302 */ /* 0x000e620000000000 */
[----:B0-----:R-:W-:-:S04]  /*00d0*/  FFMA R5, -R3, R4, 1 ;  /* 0x3f80000003057423 */ /* 0x001fc80000000104 */
[----:B------:R-:W-:-:S04]  /*00e0*/  FFMA R5, R4, R5, R4 ;  /* 0x0000000504057223 */ /* 0x000fc80000000004 */
[----:B------:R-:W-:-:S04]  /*00f0*/  FFMA R4, R0, R5, RZ ;  /* 0x0000000500047223 */ /* 0x000fc800000000ff */
[----:B------:R-:W-:-:S04]  /*0100*/  FFMA R6, -R3, R4, R0 ;  /* 0x0000000403067223 */ /* 0x000fc80000000100 */
[----:B------:R-:W-:Y:S01]  /*0110*/  FFMA R14, R5, R6, R4 ;  /* 0x00000006050e7223 */ /* 0x000fe20000000004 */
[----:B-12---:R-:W-:Y:S06]  /*0120*/  @!P0 BRA `(.L_x_1) ;  /* 0x00000000000c8947 */ /* 0x006fec0003800000 */
[----:B------:R-:W-:-:S07]  /*0130*/  MOV R4, 0x150 ;  /* 0x0000015000047802 */ /* 0x000fce0000000f00 */
[----:B------:R-:W-:Y:S05]  /*0140*/  CALL.REL.NOINC `($__internal_0_$__cuda_sm3x_div_rn_noftz_f32_slowpath) ;  /* 0x00000000006c7944 */ /* 0x000fea0003c00000 */
[----:B------:R-:W-:-:S07]  /*0150*/  IMAD.MOV.U32 R14, RZ, RZ, R0 ;  /* 0x000000ffff0e7224 */ /* 0x000fce00078e0000 */
.L_x_1:
[----:B------:R-:W-:Y:S05]  /*0160*/  BSYNC.RECONVERGENT B0 ;  /* 0x0000000000007941 */ /* 0x000fea0003800200 */
.L_x_0:
[----:B------:R-:W0:Y:S01]  /*0170*/  F2F.F64.F32 R4, R14 ;  /* 0x0000000e00047310 */ /* 0x000e220000201800 */
[----:B------:R-:W-:Y:S01]  /*0180*/  UMOV UR6, 0x66666666 ;  /* 0x6666666600067882 */ /* 0x000fe20000000000 */
[----:B------:R-:W-:Y:S01]  /*0190*/  UMOV UR7, 0x3fee6666 ;  /* 0x3fee666600077882 */ /* 0x000fe20000000000 */
[----:B------:R-:W1:Y:S01]  /*01a0*/  LDC.64 R12, c[0x0][0x390] ;  /* 0x0000e400ff0c7b82 */ /* 0x000e620000000a00 */
[----:B------:R-:W2:Y:S01]  /*01b0*/  LDCU UR8, c[0x0][0x388] ;  /* 0x00007100ff0877ac */ /* 0x000ea20008000800 */
[C---:B0-----:R-:W-:Y:S02]  /*01c0*/  DADD R6, -R4.reuse, 1 ;  /* 0x3ff0000004067429 */ /* 0x041fe40000000100 */
[----:B------:R-:W-:Y:S01]  /*01d0*/  DMUL R4, R4, UR6 ;  /* 0x0000000604047c28 */ /* 0x000fe20008000000 */
[----:B--2---:R-:W-:-:S05]  /*01e0*/  IMAD R3, R2, UR8, RZ ;  /* 0x0000000802037c24 */ /* 0x004fca000f8e02ff */
[----:B------:R-:W-:Y:S01]  /*01f0*/  DMUL R6, R6, UR6 ;  /* 0x0000000606067c28 */ /* 0x000fe20008000000 */
[----:B------:R-:W-:Y:S01]  /*0200*/  UMOV UR6, 0x147ae148 ;  /* 0x147ae14800067882 */ /* 0x000fe20000000000 */
[----:B------:R-:W-:Y:S02]  /*0210*/  UMOV UR7, 0x406fffae ;  /* 0x406fffae00077882 */ /* 0x000fe40000000000 */
[----:B------:R0:W2:Y:S01]  /*0220*/  F2F.F32.F64 R4, R4 ;  /* 0x0000000400047310 */ /* 0x0000a20000301000 */
[----:B-1----:R-:W-:-:S07]  /*0230*/  IMAD.WIDE R2, R3, 0x4, R12 ;  /* 0x0000000403027825 */ /* 0x002fce00078e020c */
[----:B------:R-:W1:Y:S01]  /*0240*/  F2F.F32.F64 R6, R6 ;  /* 0x0000000600067310 */ /* 0x000e620000301000 */
[----:B0-----:R-:W-:-:S05]  /*0250*/  IMAD.MOV.U32 R5, RZ, RZ, 0x19 ;  /* 0x00000019ff057424 */ /* 0x001fca00078e00ff */
[----:B------:R-:W-:Y:S02]  /*0260*/  STG.E desc[UR4][R2.64+0x8], R5 ;  /* 0x0000080502007986 */ /* 0x000fe4000c101904 */
[----:B--2---:R-:W0:Y:S08]  /*0270*/  F2F.F64.F32 R8, R4 ;  /* 0x0000000400087310 */ /* 0x004e300000201800 */
[----:B-1----:R-:W1:Y:S01]  /*0280*/  F2F.F64.F32 R10, R6 ;  /* 0x00000006000a7310 */ /* 0x002e620000201800 */
[----:B0-----:R-:W-:-:S02]  /*0290*/  DMUL R8, R8, UR6 ;  /* 0x0000000608087c28 */ /* 0x001fc40008000000 */
[----:B-1----:R-:W-:-:S08]  /*02a0*/  DMUL R10, R10, UR6 ;  /* 0x000000060a0a7c28 */ /* 0x002fd00008000000 */
[----:B------:R-:W0:Y:S08]  /*02b0*/  F2I.F64.TRUNC R9, R8 ;  /* 0x0000000800097311 */ /* 0x000e30000030d100 */
[----:B------:R-:W1:Y:S01]  /*02c0*/  F2I.F64.TRUNC R11, R10 ;  /* 0x0000000a000b7311 */ /* 0x000e62000030d100 */
[----:B0-----:R-:W-:Y:S04]  /*02d0*/  STG.E desc[UR4][R2.64], R9 ;  /* 0x0000000902007986 */ /* 0x001fe8000c101904 */
[----:B-1----:R-:W-:Y:S01]  /*02e0*/  STG.E desc[UR4][R2.64+0x4], R11 ;  /* 0x0000040b02007986 */ /* 0x002fe2000c101904 */
[----:B------:R-:W-:Y:S05]  /*02f0*/  EXIT ;  /* 0x000000000000794d */ /* 0x000fea0003800000 */
        .weak           $__internal_0_$__cuda_sm3x_div_rn_noftz_f32_slowpath
        .type           $__internal_0_$__cuda_sm3x_div_rn_noftz_f32_slowpath,@function
        .size           $__internal_0_$__cuda_sm3x_div_rn_noftz_f32_slowpath,(.L_x_14 - $__internal_0_$__cuda_sm3x_div_rn_noftz_f32_slowpath)
$__internal_0_$__cuda_sm3x_div_rn_noftz_f32_slowpath:
[--C-:B------:R-:W-:Y:S01]  /*0300*/  SHF.R.U32.HI R6, RZ, 0x17, R3.reuse ;  /* 0x00000017ff067819 */ /* 0x100fe20000011603 */
[----:B------:R-:W-:Y:S01]  /*0310*/  BSSY.RECONVERGENT B1, `(.L_x_2) ;  /* 0x0000064000017945 */ /* 0x000fe20003800200 */
[--C-:B------:R-:W-:Y:S01]  /*0320*/  SHF.R.U32.HI R5, RZ, 0x17, R0.reuse ;  /* 0x00000017ff057819 */ /* 0x100fe20000011600 */
[----:B------:R-:W-:Y:S01]  /*0330*/  IMAD.MOV.U32 R7, RZ, RZ, R0 ;  /* 0x000000ffff077224 */ /* 0x000fe200078e0000 */
[----:B------:R-:W-:Y:S01]  /*0340*/  LOP3.LUT R6, R6, 0xff, RZ, 0xc0, !PT ;  /* 0x000000ff06067812 */ /* 0x000fe200078ec0ff */
[----:B------:R-:W-:Y:S01]  /*0350*/  IMAD.MOV.U32 R8, RZ, RZ, R3 ;  /* 0x000000ffff087224 */ /* 0x000fe200078e0003 */
[----:B------:R-:W-:-:S03]  /*0360*/  LOP3.LUT R5, R5, 0xff, RZ, 0xc0, !PT ;  /* 0x000000ff05057812 */ /* 0x000fc600078ec0ff */
[----:B------:R-:W-:Y:S02]  /*0370*/  VIADD R11, R6, 0xffffffff ;  /* 0xffffffff060b7836 */ /* 0x000fe40000000000 */
[----:B------:R-:W-:-:S03]  /*0380*/  VIADD R10, R5, 0xffffffff ;  /* 0xffffffff050a7836 */ /* 0x000fc60000000000 */
[----:B------:R-:W-:-:S04]  /*0390*/  ISETP.GT.U32.AND P0, PT, R11, 0xfd, PT ;  /* 0x000000fd0b00780c */ /* 0x000fc80003f04070 */
[----:B------:R-:W-:-:S13]  /*03a0*/  ISETP.GT.U32.OR P0, PT, R10, 0xfd, P0 ;  /* 0x000000fd0a00780c */ /* 0x000fda0000704470 */
[----:B------:R-:W-:Y:S01]  /*03b0*/  @!P0 IMAD.MOV.U32 R9, RZ, RZ, RZ ;  /* 0x000000ffff098224 */ /* 0x000fe200078e00ff */
[----:B------:R-:W-:Y:S06]  /*03c0*/  @!P0 BRA `(.L_x_3) ;  /* 0x00000000005c8947 */ /* 0x000fec0003800000 */
[----:B------:R-:W-:Y:S02]  /*03d0*/  FSETP.GTU.FTZ.AND P0, PT, |R0|, +INF , PT ;  /* 0x7f8000000000780b */ /* 0x000fe40003f1c200 */
[----:B------:R-:W-:-:S04]  /*03e0*/  FSETP.GTU.FTZ.AND P1, PT, |R3|, +INF , PT ;  /* 0x7f8000000300780b */ /* 0x000fc80003f3c200 */
[----:B------:R-:W-:-:S13]  /*03f0*/  PLOP3.LUT P0, PT, P0, P1, PT, 0xf8, 0x8f ;  /* 0x00000000008f781c */ /* 0x000fda0000703f70 */
[----:B------:R-:W-:Y:S05]  /*0400*/  @P0 BRA `(.L_x_4) ;  /* 0x00000004004c0947 */ /* 0x000fea0003800000 */
[----:B------:R-:W-:-:S13]  /*0410*/  LOP3.LUT P0, RZ, R8, 0x7fffffff, R7, 0xc8, !PT ;  /* 0x7fffffff08ff7812 */ /* 0x000fda000780c807 */
[----:B------:R-:W-:Y:S05]  /*0420*/  @!P0 BRA `(.L_x_5) ;  /* 0x00000004003c8947 */ /* 0x000fea0003800000 */
[C---:B------:R-:W-:Y:S02]  /*0430*/  FSETP.NEU.FTZ.AND P2, PT, |R0|.reuse, +INF , PT ;  /* 0x7f8000000000780b */ /* 0x040fe40003f5d200 */
[----:B------:R-:W-:Y:S02]  /*0440*/  FSETP.NEU.FTZ.AND P1, PT, |R3|, +INF , PT ;  /* 0x7f8000000300780b */ /* 0x000fe40003f3d200 */
[----:B------:R-:W-:-:S11]  /*0450*/  FSETP.NEU.FTZ.AND P0, PT, |R0|, +INF , PT ;  /* 0x7f8000000000780b */ /* 0x000fd60003f1d200 */
[----:B------:R-:W-:Y:S05]  /*0460*/  @!P1 BRA !P2, `(.L_x_5) ;  /* 0x00000004002c9947 */ /* 0x000fea0005000000 */
[----:B------:R-:W-:-:S04]  /*0470*/  LOP3.LUT P2, RZ, R7, 0x7fffffff, RZ, 0xc0, !PT ;  /* 0x7fffffff07ff7812 */ /* 0x000fc8000784c0ff */
[----:B------:R-:W-:-:S13]  /*0480*/  PLOP3.LUT P1, PT, P1, P2, PT, 0x2f, 0xf2 ;  /* 0x0000000000f2781c */ /* 0x000fda0000f24577 */
[----:B------:R-:W-:Y:S05]  /*0490*/  @P1 BRA `(.L_x_6) ;  /* 0x0000000400181947 */ /* 0x000fea0003800000 */
[----:B------:R-:W-:-:S04]  /*04a0*/  LOP3.LUT P1, RZ, R8, 0x7fffffff, RZ, 0xc0, !PT ;  /* 0x7fffffff08ff7812 */ /* 0x000fc8000782c0ff */
[----:B------:R-:W-:-:S13]  /*04b0*/  PLOP3.LUT P0, PT, P0, P1, PT, 0x2f, 0xf2 ;  /* 0x0000000000f2781c */ /* 0x000fda0000702577 */
[----:B------:R-:W-:Y:S05]  /*04c0*/  @P0 BRA `(.L_x_7) ;  /* 0x0000000400000947 */ /* 0x000fea0003800000 */
[----:B------:R-:W-:Y:S02]  /*04d0*/  ISETP.GE.AND P0, PT, R10, RZ, PT ;  /* 0x000000ff0a00720c */ /* 0x000fe40003f06270 */
[----:B------:R-:W-:-:S11]  /*04e0*/  ISETP.GE.AND P1, PT, R11, RZ, PT ;  /* 0x000000ff0b00720c */ /* 0x000fd60003f26270 */
[----:B------:R-:W-:Y:S02]  /*04f0*/  @P0 IMAD.MOV.U32 R9, RZ, RZ, RZ ;  /* 0x000000ffff090224 */ /* 0x000fe400078e00ff */
[----:B------:R-:W-:Y:S01]  /*0500*/  @!P0 FFMA R7, R0, 1.84467440737095516160e+19, RZ ;  /* 0x5f80000000078823 */ /* 0x000fe200000000ff */
[----:B------:R-:W-:Y:S02]  /*0510*/  @!P0 IMAD.MOV.U32 R9, RZ, RZ, -0x40 ;  /* 0xffffffc0ff098424 */ /* 0x000fe400078e00ff */
[----:B------:R-:W-:Y:S02]  /*0520*/  @!P1 FFMA R8, R3, 1.84467440737095516160e+19, RZ ;  /* 0x5f80000003089823 */ /* 0x000fe400000000ff */
[----:B------:R-:W-:-:S07]  /*0530*/  @!P1 VIADD R9, R9, 0x40 ;  /* 0x0000004009099836 */ /* 0x000fce0000000000 */
.L_x_3:
[----:B------:R-:W-:Y:S01]  /*0540*/  LEA R3, R6, 0xc0800000, 0x17 ;  /* 0xc080000006037811 */ /* 0x000fe200078eb8ff */
[----:B------:R-:W-:Y:S01]  /*0550*/  VIADD R5, R5, 0xffffff81 ;  /* 0xffffff8105057836 */ /* 0x000fe20000000000 */
[----:B------:R-:W-:Y:S03]  /*0560*/  BSSY.RECONVERGENT B2, `(.L_x_8) ;  /* 0x0000035000027945 */ /* 0x000fe60003800200 */
[----:B------:R-:W-:Y:S01]  /*0570*/  IMAD.IADD R3, R8, 0x1, -R3 ;  /* 0x0000000108037824 */ /* 0x000fe200078e0a03 */
[C---:B------:R-:W-:Y:S01]  /*0580*/  IADD3 R6, PT, PT, R5.reuse, 0x7f, -R6 ;  /* 0x0000007f05067810 */ /* 0x040fe20007ffe806 */
[----:B------:R-:W-:Y:S02]  /*0590*/  IMAD R0, R5, -0x800000, R7 ;  /* 0xff80000005007824 */ /* 0x000fe400078e0207 */
[----:B------:R-:W0:Y:S01]  /*05a0*/  MUFU.RCP R8, R3 ;  /* 0x0000000300087308 */ /* 0x000e220000001000 */
[----:B------:R-:W-:Y:S01]  /*05b0*/  FADD.FTZ R11, -R3, -RZ ;  /* 0x800000ff030b7221 */ /* 0x000fe20000010100 */
[----:B------:R-:W-:-:S03]  /*05c0*/  IMAD.IADD R6, R6, 0x1, R9 ;  /* 0x0000000106067824 */ /* 0x000fc600078e0209 */
[----:B0-----:R-:W-:-:S04]  /*05d0*/  FFMA R13, R8, R11, 1 ;  /* 0x3f800000080d7423 */ /* 0x001fc8000000000b */
[----:B------:R-:W-:-:S04]  /*05e0*/  FFMA R10, R8, R13, R8 ;  /* 0x0000000d080a7223 */ /* 0x000fc80000000008 */
[----:B------:R-:W-:-:S04]  /*05f0*/  FFMA R7, R0, R10, RZ ;  /* 0x0000000a00077223 */ /* 0x000fc800000000ff */
[----:B------:R-:W-:-:S04]  /*0600*/  FFMA R8, R11, R7, R0 ;  /* 0x000000070b087223 */ /* 0x000fc80000000000 */
[----:B------:R-:W-:-:S04]  /*0610*/  FFMA R7, R10, R8, R7 ;  /* 0x000000080a077223 */ /* 0x000fc80000000007 */
[----:B------:R-:W-:-:S04]  /*0620*/  FFMA R8, R11, R7, R0 ;  /* 0x000000070b087223 */ /* 0x000fc80000000000 */
[----:B------:R-:W-:-:S05]  /*0630*/  FFMA R0, R10, R8, R7 ;  /* 0x000000080a007223 */ /* 0x000fca0000000007 */
[----:B------:R-:W-:-:S04]  /*0640*/  SHF.R.U32.HI R3, RZ, 0x17, R0 ;  /* 0x00000017ff037819 */ /* 0x000fc80000011600 */
[----:B------:R-:W-:-:S05]  /*0650*/  LOP3.LUT R3, R3, 0xff, RZ, 0xc0, !PT ;  /* 0x000000ff03037812 */ /* 0x000fca00078ec0ff */
[----:B------:R-:W-:-:S04]  /*0660*/  IMAD.IADD R9, R3, 0x1, R6 ;  /* 0x0000000103097824 */ /* 0x000fc800078e0206 */
[----:B------:R-:W-:-:S05]  /*0670*/  VIADD R3, R9, 0xffffffff ;  /* 0xffffffff09037836 */ /* 0x000fca0000000000 */
[----:B------:R-:W-:-:S13]  /*0680*/  ISETP.GE.U32.AND P0, PT, R3, 0xfe, PT ;  /* 0x000000fe0300780c */ /* 0x000fda0003f06070 */
[----:B------:R-:W-:Y:S05]  /*0690*/  @!P0 BRA `(.L_x_9) ;  /* 0x0000000000808947 */ /* 0x000fea0003800000 */
[----:B------:R-:W-:-:S13]  /*06a0*/  ISETP.GT.AND P0, PT, R9, 0xfe, PT ;  /* 0x000000fe0900780c */ /* 0x000fda0003f04270 */
[----:B------:R-:W-:Y:S05]  /*06b0*/  @P0 BRA `(.L_x_10) ;  /* 0x00000000006c0947 */ /* 0x000fea0003800000 */
[----:B------:R-:W-:-:S13]  /*06c0*/  ISETP.GE.AND P0, PT, R9, 0x1, PT ;  /* 0x000000010900780c */ /* 0x000fda0003f06270 */
[----:B------:R-:W-:Y:S05]  /*06d0*/  @P0 BRA `(.L_x_11) ;  /* 0x0000000000740947 */ /* 0x000fea0003800000 */
[----:B------:R-:W-:Y:S02]  /*06e0*/  ISETP.GE.AND P0, PT, R9, -0x18, PT ;  /* 0xffffffe80900780c */ /* 0x000fe40003f06270 */
[----:B------:R-:W-:-:S11]  /*06f0*/  LOP3.LUT R0, R0, 0x80000000, RZ, 0xc0, !PT ;  /* 0x8000000000007812 */ /* 0x000fd600078ec0ff */
[----:B------:R-:W-:Y:S05]  /*0700*/  @!P0 BRA `(.L_x_11) ;  /* 0x0000000000688947 */ /* 0x000fea0003800000 */
[CCC-:B------:R-:W-:Y:S01]  /*0710*/  FFMA.RZ R3, R10.reuse, R8.reuse, R7.reuse ;  /* 0x000000080a037223 */ /* 0x1c0fe2000000c007 */
[CCC-:B------:R-:W-:Y:S01]  /*0720*/  FFMA.RM R6, R10.reuse, R8.reuse, R7.reuse ;  /* 0x000000080a067223 */ /* 0x1c0fe20000004007 */
[C---:B------:R-:W-:Y:S02]  /*0730*/  ISETP.NE.AND P2, PT, R9.reuse, RZ, PT ;  /* 0x000000ff0900720c */ /* 0x040fe40003f45270 */
[----:B------:R-:W-:Y:S02]  /*0740*/  ISETP.NE.AND P1, PT, R9, RZ, PT ;  /* 0x000000ff0900720c */ /* 0x000fe40003f25270 */
[----:B------:R-:W-:Y:S01]  /*0750*/  LOP3.LUT R5, R3, 0x7fffff, RZ, 0xc0, !PT ;  /* 0x007fffff03057812 */ /* 0x000fe200078ec0ff */
[----:B------:R-:W-:Y:S01]  /*0760*/  FFMA.RP R3, R10, R8, R7 ;  /* 0x000000080a037223 */ /* 0x000fe20000008007 */
[----:B------:R-:W-:Y:S02]  /*0770*/  VIADD R8, R9, 0x20 ;  /* 0x0000002009087836 */ /* 0x000fe40000000000 */
[----:B------:R-:W-:Y:S01]  /*0780*/  LOP3.LUT R5, R5, 0x800000, RZ, 0xfc, !PT ;  /* 0x0080000005057812 */ /* 0x000fe200078efcff */
[----:B------:R-:W-:Y:S01]  /*0790*/  IMAD.MOV R7, RZ, RZ, -R9 ;  /* 0x000000ffff077224 */ /* 0x000fe200078e0a09 */
[----:B------:R-:W-:-:S02]  /*07a0*/  FSETP.NEU.FTZ.AND P0, PT, R3, R6, PT ;  /* 0x000000060300720b */ /* 0x000fc40003f1d000 */
[----:B------:R-:W-:Y:S02]  /*07b0*/  SHF.L.U32 R8, R5, R8, RZ ;  /* 0x0000000805087219 */ /* 0x000fe400000006ff */
[----:B------:R-:W-:Y:S02]  /*07c0*/  SEL R6, R7, RZ, P2 ;  /* 0x000000ff07067207 */ /* 0x000fe40001000000 */
[----:B------:R-:W-:Y:S02]  /*07d0*/  ISETP.NE.AND P1, PT, R8, RZ, P1 ;  /* 0x000000ff0800720c */ /* 0x000fe40000f25270 */
[----:B------:R-:W-:Y:S02]  /*07e0*/  SHF.R.U32.HI R6, RZ, R6, R5 ;  /* 0x00000006ff067219 */ /* 0x000fe40000011605 */
[----:B------:R-:W-:Y:S02]  /*07f0*/  PLOP3.LUT P0, PT, P0, P1, PT, 0xf8, 0x8f ;  /* 0x00000000008f781c */ /* 0x000fe40000703f70 */
[----:B------:R-:W-:-:S02]  /*0800*/  SHF.R.U32.HI R8, RZ, 0x1, R6 ;  /* 0x00000001ff087819 */ /* 0x000fc40000011606 */
[----:B------:R-:W-:-:S04]  /*0810*/  SEL R3, RZ, 0x1, !P0 ;  /* 0x00000001ff037807 */ /* 0x000fc80004000000 */
[----:B------:R-:W-:-:S04]  /*0820*/  LOP3.LUT R3, R3, 0x1, R8, 0xf8, !PT ;  /* 0x0000000103037812 */ /* 0x000fc800078ef808 */
[----:B------:R-:W-:-:S05]  /*0830*/  LOP3.LUT R3, R3, R6, RZ, 0xc0, !PT ;  /* 0x0000000603037212 */ /* 0x000fca00078ec0ff */
[----:B------:R-:W-:-:S05]  /*0840*/  IMAD.IADD R3, R8, 0x1, R3 ;  /* 0x0000000108037824 */ /* 0x000fca00078e0203 */
[----:B------:R-:W-:Y:S01]  /*0850*/  LOP3.LUT R0, R3, R0, RZ, 0xfc, !PT ;  /* 0x0000000003007212 */ /* 0x000fe200078efcff */
[----:B------:R-:W-:Y:S06]  /*0860*/  BRA `(.L_x_11) ;  /* 0x0000000000107947 */ /* 0x000fec0003800000 */
.L_x_10:
[----:B------:R-:W-:-:S04]  /*0870*/  LOP3.LUT R0, R0, 0x80000000, RZ, 0xc0, !PT ;  /* 0x8000000000007812 */ /* 0x000fc800078ec0ff */
[----:B------:R-:W-:Y:S01]  /*0880*/  LOP3.LUT R0, R0, 0x7f800000, RZ, 0xfc, !PT ;  /* 0x7f80000000007812 */ /* 0x000fe200078efcff */
[----:B------:R-:W-:Y:S06]  /*0890*/  BRA `(.L_x_11) ;  /* 0x0000000000047947 */ /* 0x000fec0003800000 */
.L_x_9:
[----:B------:R-:W-:-:S07]  /*08a0*/  IMAD R0, R6, 0x800000, R0 ;  /* 0x0080000006007824 */ /* 0x000fce00078e0200 */
.L_x_11:
[----:B------:R-:W-:Y:S05]  /*08b0*/  BSYNC.RECONVERGENT B2 ;  /* 0x0000000000027941 */ /* 0x000fea0003800200 */
.L_x_8:
[----:B------:R-:W-:Y:S05]  /*08c0*/  BRA `(.L_x_12) ;  /* 0x0000000000207947 */ /* 0x000fea0003800000 */
.L_x_7:
[----:B------:R-:W-:-:S04]  /*08d0*/  LOP3.LUT R0, R8, 0x80000000, R7, 0x48, !PT ;  /* 0x8000000008007812 */ /* 0x000fc800078e4807 */
[----:B------:R-:W-:Y:S01]  /*08e0*/  LOP3.LUT R0, R0, 0x7f800000, RZ, 0xfc, !PT ;  /* 0x7f80000000007812 */ /* 0x000fe200078efcff */
[----:B------:R-:W-:Y:S06]  /*08f0*/  BRA `(.L_x_12) ;  /* 0x0000000000147947 */ /* 0x000fec0003800000 */
.L_x_6:
[----:B------:R-:W-:Y:S01]  /*0900*/  LOP3.LUT R0, R8, 0x80000000, R7, 0x48, !PT ;  /* 0x8000000008007812 */ /* 0x000fe200078e4807 */
[----:B------:R-:W-:Y:S06]  /*0910*/  BRA `(.L_x_12) ;  /* 0x00000000000c7947 */ /* 0x000fec0003800000 */
.L_x_5:
[----:B------:R-:W0:Y:S01]  /*0920*/  MUFU.RSQ R0, -QNAN ;  /* 0xffc0000000007908 */ /* 0x000e220000001400 */
[----:B------:R-:W-:Y:S05]  /*0930*/  BRA `(.L_x_12) ;  /* 0x0000000000047947 */ /* 0x000fea0003800000 */
.L_x_4:
[----:B------:R-:W-:-:S07]  /*0940*/  FADD.FTZ R0, R0, R3 ;  /* 0x0000000300007221 */ /* 0x000fce0000010000 */
.L_x_12:
[----:B------:R-:W-:Y:S05]  /*0950*/  BSYNC.RECONVERGENT B1 ;  /* 0x0000000000017941 */ /* 0x000fea0003800200 */
.L_x_2:
[----:B------:R-:W-:-:S04]  /*0960*/  IMAD.MOV.U32 R5, RZ, RZ, 0x0 ;  /* 0x00000000ff057424 */ /* 0x000fc800078e00ff */
[----:B0-----:R-:W-:Y:S05]  /*0970*/  RET.REL.NODEC R4 `(_Z11renderPixeliiiPi) ;  /* 0xfffffff404a07950 */ /* 0x001fea0003c3ffff */
.L_x_13:
[----:B------:R-:W-:-:S00]  /*0980*/  BRA `(.L_x_13) ;  /* 0xfffffffc00fc7947 */ /* 0x000fc0000383ffff */
[----:B------:R-:W-:-:S00]  /*0990*/  NOP ;  /* 0x0000000000007918 */ /* 0x000fc00000000000 */
        /* <DEDUP_REMOVED lines=14> */
.L_x_14:


//--------------------- .nv.shared.reserved.0     --------------------------
	.section	.nv.shared.reserved.0,"aw",@nobits
	.weak		__nv_reservedSMEM_offset_0_alias
	.size		__nv_reservedSMEM_offset_0_alias, 0, 64
	.other		__nv_reservedSMEM_offset_0_alias,@"STO_CUDA_RESERVED_SHARED STV_DEFAULT"
__nv_reservedSMEM_offset_0_alias:
	.zero		0
	.zero		64


//--------------------- .nv.constant0._Z11renderPixeliiiPi --------------------------
	.section	.nv.constant0._Z11renderPixeliiiPi,"a",@progbits
	.sectionflags	@""
	.align	4
.nv.constant0._Z11renderPixeliiiPi:
	.zero		920


//--------------------- SYMBOLS --------------------------

	.type		.nv.reservedSmem.offset0,@object
	.size		.nv.reservedSmem.offset0,0x4
